//
// Generated by NVIDIA NVVM Compiler
//
// Compiler Build ID: CL-36424714
// Cuda compilation tools, release 13.0, V13.0.88
// Based on NVVM 20.0.0
//

.version 9.0
.target sm_100
.address_size 64

	// .globl	_Z1kPii

.visible .entry _Z1kPii(
	.param .u64 .ptr .align 1 _Z1kPii_param_0,
	.param .u32 _Z1kPii_param_1
)
{
	.reg .pred 	%p<3>;
	.reg .b32 	%r<14>;
	.reg .b64 	%rd<6>;

	ld.param.u64 	%rd2, [_Z1kPii_param_0];
	ld.param.u32 	%r6, [_Z1kPii_param_1];
	cvta.to.global.u64 	%rd3, %rd2;
	mov.u32 	%r7, %tid.x;
	rem.u32 	%r8, %r7, %r6;
	mul.wide.u32 	%rd4, %r8, 4;
	add.s64 	%rd1, %rd3, %rd4;
	add.s64 	%rd5, %rd2, %rd4;
	match.any.sync.b64 	%r1, %rd5, -1;
	brev.b32 	%r9, %r1;
	bfind.shiftamt.u32 	%r2, %r9;
	and.b32  	%r10, %r7, 31;
	setp.ne.s32 	%p1, %r10, %r2;
	mov.b32 	%r13, 0;
	@%p1 bra 	$L__BB0_2;
	popc.b32 	%r11, %r1;
	atom.global.add.u32 	%r13, [%rd1], %r11;
$L__BB0_2:
	shfl.sync.idx.b32	%r12|%p2, %r13, %r2, 31, %r1;
	ret;

}


// ===== COMPILED SASS (sm_100) =====

	.target	sm_100

	.elftype	@"ET_EXEC"


//--------------------- .note.nv.tkinfo           --------------------------
	.section	.note.nv.tkinfo,"",@"SHT_NOTE"
	.sectionflags	@"SHF_NOTE_NV_TKINFO"
	.tkinfo
        /*0018*/ 	.word	0x00000002
        /*0030*/ 	.string	""
        /*0030*/ 	.string	"ptxas"
        /*0030*/ 	.string	"Cuda compilation tools, release 13.0, V13.0.88"
        /*0030*/ 	.string	"Build cuda_13.0.r13.0/compiler.36424714_0"
        /*0030*/ 	.string	"-arch sm_100 -m 64 "



//--------------------- .note.nv.cuinfo           --------------------------
	.section	.note.nv.cuinfo,"",@"SHT_NOTE"
	.sectionflags	@"SHF_NOTE_NV_CUINFO"
        /*0018*/ 	.short	0x0002
        /*001a*/ 	.short	0x0064
        /*001c*/ 	.short	0x0082
	.zero		2


//--------------------- .nv.info                  --------------------------
	.section	.nv.info,"",@"SHT_CUDA_INFO"
	.align	4


	//----- nvinfo : EIATTR_REGCOUNT
	.align		4
        /*0000*/ 	.byte	0x04, 0x2f
        /*0002*/ 	.short	(.L_1 - .L_0)
	.align		4
.L_0:
        /*0004*/ 	.word	index@(_Z1kPii)
        /*0008*/ 	.word	0x00000009


	//----- nvinfo : EIATTR_FRAME_SIZE
	.align		4
.L_1:
        /*000c*/ 	.byte	0x04, 0x11
        /*000e*/ 	.short	(.L_3 - .L_2)
	.align		4
.L_2:
        /*0010*/ 	.word	index@(_Z1kPii)
        /*0014*/ 	.word	0x00000000


	//----- nvinfo : EIATTR_MIN_STACK_SIZE
	.align		4
.L_3:
        /*0018*/ 	.byte	0x04, 0x12
        /*001a*/ 	.short	(.L_5 - .L_4)
	.align		4
.L_4:
        /*001c*/ 	.word	index@(_Z1kPii)
        /*0020*/ 	.word	0x00000000
.L_5:


//--------------------- .nv.compat                --------------------------
	.section	.nv.compat,"",@"SHT_CUDA_COMPAT_INFO"
	.align	4
        /*0000*/ 	.byte	0x02, 0x09, 0x00, 0x00, 0x02, 0x02, 0x01, 0x00, 0x02, 0x05, 0x05, 0x00, 0x03, 0x07, 0x01, 0x01
        /*0010*/ 	.byte	0x02, 0x03, 0x00, 0x00, 0x02, 0x06, 0x01, 0x00, 0x04, 0x0b, 0x08, 0x00, 0x09, 0x00, 0x00, 0x00
        /*0020*/ 	.byte	0x00, 0x00, 0x00, 0x00


//--------------------- .nv.info._Z1kPii          --------------------------
	.section	.nv.info._Z1kPii,"",@"SHT_CUDA_INFO"
	.sectionflags	@""
	.align	4


	//----- nvinfo : EIATTR_CUDA_API_VERSION
	.align		4
        /*0000*/ 	.byte	0x04, 0x37
        /*0002*/ 	.short	(.L_7 - .L_6)
.L_6:
        /*0004*/ 	.word	0x00000082


	//----- nvinfo : EIATTR_KPARAM_INFO
	.align		4
.L_7:
        /*0008*/ 	.byte	0x04, 0x17
        /*000a*/ 	.short	(.L_9 - .L_8)
.L_8:
        /*000c*/ 	.word	0x00000000
        /*0010*/ 	.short	0x0001
        /*0012*/ 	.short	0x0008
        /*0014*/ 	.byte	0x00, 0xf0, 0x11, 0x00


	//----- nvinfo : EIATTR_KPARAM_INFO
	.align		4
.L_9:
        /*0018*/ 	.byte	0x04, 0x17
        /*001a*/ 	.short	(.L_11 - .L_10)
.L_10:
        /*001c*/ 	.word	0x00000000
        /*0020*/ 	.short	0x0000
        /*0022*/ 	.short	0x0000
        /*0024*/ 	.byte	0x00, 0xf5, 0x21, 0x00


	//----- nvinfo : EIATTR_SPARSE_MMA_MASK
	.align		4
.L_11:
        /*0028*/ 	.byte	0x03, 0x50
        /*002a*/ 	.short	0x0000


	//----- nvinfo : EIATTR_MAXREG_COUNT
	.align		4
        /*002c*/ 	.byte	0x03, 0x1b
        /*002e*/ 	.short	0x00ff


	//----- nvinfo : EIATTR_MERCURY_ISA_VERSION
	.align		4
        /*0030*/ 	.byte	0x03, 0x5f
        /*0032*/ 	.short	0x0101


	//----- nvinfo : EIATTR_COOP_GROUP_MASK_REGIDS
	.align		4
        /*0034*/ 	.byte	0x04, 0x29
        /*0036*/ 	.short	(.L_13 - .L_12)


	//   ....[0]....
.L_12:
        /*0038*/ 	.word	0xffffffff


	//----- nvinfo : EIATTR_COOP_GROUP_INSTR_OFFSETS
	.align		4
.L_13:
        /*003c*/ 	.byte	0x04, 0x28
        /*003e*/ 	.short	(.L_15 - .L_14)


	//   ....[0]....
.L_14:
        /*0040*/ 	.word	0x00000180


	//----- nvinfo : EIATTR_VRC_CTA_INIT_COUNT
	.align		4
.L_15:
        /*0044*/ 	.byte	0x02, 0x4a
	.zero		1
	.zero		1


	//----- nvinfo : EIATTR_EXIT_INSTR_OFFSETS
	.align		4
        /*0048*/ 	.byte	0x04, 0x1c
        /*004a*/ 	.short	(.L_17 - .L_16)


	//   ....[0]....
.L_16:
        /*004c*/ 	.word	0x00000220


	//----- nvinfo : EIATTR_CRS_STACK_SIZE
	.align		4
.L_17:
        /*0050*/ 	.byte	0x04, 0x1e
        /*0052*/ 	.short	(.L_19 - .L_18)
.L_18:
        /*0054*/ 	.word	0x00000000


	//----- nvinfo : EIATTR_CBANK_PARAM_SIZE
	.align		4
.L_19:
        /*0058*/ 	.byte	0x03, 0x19
        /*005a*/ 	.short	0x000c


	//----- nvinfo : EIATTR_PARAM_CBANK
	.align		4
        /*005c*/ 	.byte	0x04, 0x0a
        /*005e*/ 	.short	(.L_21 - .L_20)
	.align		4
.L_20:
        /*0060*/ 	.word	index@(.nv.constant0._Z1kPii)
        /*0064*/ 	.short	0x0380
        /*0066*/ 	.short	0x000c


	//----- nvinfo : EIATTR_SW_WAR
	.align		4
.L_21:
        /*0068*/ 	.byte	0x04, 0x36
        /*006a*/ 	.short	(.L_23 - .L_22)
.L_22:
        /*006c*/ 	.word	0x00000008
.L_23:


//--------------------- .nv.callgraph             --------------------------
	.section	.nv.callgraph,"",@"SHT_CUDA_CALLGRAPH"
	.align	4
	.sectionentsize	8
	.align		4
        /*0000*/ 	.word	0x00000000
	.align		4
        /*0004*/ 	.word	0xffffffff
	.align		4
        /*0008*/ 	.word	0x00000000
	.align		4
        /*000c*/ 	.word	0xfffffffe
	.align		4
        /*0010*/ 	.word	0x00000000
	.align		4
        /*0014*/ 	.word	0xfffffffd
	.align		4
        /*0018*/ 	.word	0x00000000
	.align		4
        /*001c*/ 	.word	0xfffffffc


//--------------------- .text._Z1kPii             --------------------------
	.section	.text._Z1kPii,"ax",@progbits
	.align	128
        .global         _Z1kPii
        .type           _Z1kPii,@function
        .size           _Z1kPii,(.L_x_3 - _Z1kPii)
        .other          _Z1kPii,@"STO_CUDA_ENTRY STV_DEFAULT"
_Z1kPii:
.text._Z1kPii:
[----:B------:R-:W-:Y:S01]  /*0000*/  LDC R1, c[0x0][0x37c] ;  /* 0x0000df00ff017b82 */ /* 0x000fe20000000800 */
[----:B------:R-:W0:Y:S01]  /*0010*/  LDCU UR4, c[0x0][0x388] ;  /* 0x00007100ff0477ac */ /* 0x000e220008000800 */
[----:B------:R-:W1:Y:S01]  /*0020*/  S2R R6, SR_TID.X ;  /* 0x0000000000067919 */ /* 0x000e620000002100 */
[----:B------:R-:W-:Y:S01]  /*0030*/  BSSY.RECONVERGENT B0, `(.L_x_0) ;  /* 0x000001d000007945 */ /* 0x000fe20003800200 */
[----:B0-----:R-:W0:Y:S01]  /*0040*/  I2F.U32.RP R0, UR4 ;  /* 0x0000000400007d06 */ /* 0x001e220008209000 */
[----:B------:R-:W-:-:S07]  /*0050*/  ISETP.NE.U32.AND P1, PT, RZ, UR4, PT ;  /* 0x00000004ff007c0c */ /* 0x000fce000bf25070 */
[----:B0-----:R-:W0:Y:S02]  /*0060*/  MUFU.RCP R0, R0 ;  /* 0x0000000000007308 */ /* 0x001e240000001000 */
[----:B0-----:R-:W-:-:S06]  /*0070*/  VIADD R2, R0, 0xffffffe ;  /* 0x0ffffffe00027836 */ /* 0x001fcc0000000000 */
[----:B------:R0:W2:Y:S02]  /*0080*/  F2I.FTZ.U32.TRUNC.NTZ R3, R2 ;  /* 0x0000000200037305 */ /* 0x0000a4000021f000 */
[----:B0-----:R-:W-:Y:S02]  /*0090*/  HFMA2 R2, -RZ, RZ, 0, 0 ;  /* 0x00000000ff027431 */ /* 0x001fe400000001ff */
[----:B--2---:R-:W-:-:S04]  /*00a0*/  IMAD.MOV R5, RZ, RZ, -R3 ;  /* 0x000000ffff057224 */ /* 0x004fc800078e0a03 */
[----:B------:R-:W-:-:S04]  /*00b0*/  IMAD R5, R5, UR4, RZ ;  /* 0x0000000405057c24 */ /* 0x000fc8000f8e02ff */
[----:B------:R-:W-:-:S06]  /*00c0*/  IMAD.HI.U32 R3, R3, R5, R2 ;  /* 0x0000000503037227 */ /* 0x000fcc00078e0002 */
[----:B-1----:R-:W-:-:S04]  /*00d0*/  IMAD.HI.U32 R3, R3, R6, RZ ;  /* 0x0000000603037227 */ /* 0x002fc800078e00ff */
[----:B------:R-:W-:-:S04]  /*00e0*/  IMAD.MOV R3, RZ, RZ, -R3 ;  /* 0x000000ffff037224 */ /* 0x000fc800078e0a03 */
[----:B------:R-:W-:Y:S02]  /*00f0*/  IMAD R5, R3, UR4, R6 ;  /* 0x0000000403057c24 */ /* 0x000fe4000f8e0206 */
[----:B------:R-:W0:Y:S03]  /*0100*/  LDC.64 R2, c[0x0][0x380] ;  /* 0x0000e000ff027b82 */ /* 0x000e260000000a00 */
[----:B------:R-:W-:-:S13]  /*0110*/  ISETP.GE.U32.AND P0, PT, R5, UR4, PT ;  /* 0x0000000405007c0c */ /* 0x000fda000bf06070 */
[----:B------:R-:W-:-:S04]  /*0120*/  @P0 IADD3 R5, PT, PT, R5, -UR4, RZ ;  /* 0x8000000405050c10 */ /* 0x000fc8000fffe0ff */
[----:B------:R-:W-:-:S13]  /*0130*/  ISETP.GE.U32.AND P0, PT, R5, UR4, PT ;  /* 0x0000000405007c0c */ /* 0x000fda000bf06070 */
[----:B------:R-:W-:Y:S02]  /*0140*/  @P0 IADD3 R5, PT, PT, R5, -UR4, RZ ;  /* 0x8000000405050c10 */ /* 0x000fe4000fffe0ff */
[----:B------:R-:W-:-:S05]  /*0150*/  @!P1 LOP3.LUT R5, RZ, UR4, RZ, 0x33, !PT ;  /* 0x00000004ff059c12 */ /* 0x000fca000f8e33ff */
[----:B0-----:R-:W-:Y:S01]  /*0160*/  IMAD.WIDE.U32 R2, R5, 0x4, R2 ;  /* 0x0000000405027825 */ /* 0x001fe200078e0002 */
[----:B------:R-:W-:-:S03]  /*0170*/  LOP3.LUT R5, R6, 0x1f, RZ, 0xc0, !PT ;  /* 0x0000001f06057812 */ /* 0x000fc600078ec0ff */
[----:B------:R-:W0:Y:S02]  /*0180*/  MATCH.ANY.U64 R0, R2 ;  /* 0x00000000020073a1 */ /* 0x000e2400000e8200 */
[----:B0-----:R-:W0:Y:S08]  /*0190*/  BREV R4, R0 ;  /* 0x0000000000047301 */ /* 0x001e300000000000 */
[----:B0-----:R-:W0:Y:S02]  /*01a0*/  FLO.U32.SH R4, R4 ;  /* 0x0000000400047300 */ /* 0x001e2400000e0400 */
[----:B0-----:R-:W-:-:S13]  /*01b0*/  ISETP.NE.AND P0, PT, R5, R4, PT ;  /* 0x000000040500720c */ /* 0x001fda0003f05270 */
[----:B------:R-:W-:Y:S05]  /*01c0*/  @P0 BRA `(.L_x_1) ;  /* 0x00000000000c0947 */ /* 0x000fea0003800000 */
[----:B------:R-:W0:Y:S01]  /*01d0*/  LDCU.64 UR4, c[0x0][0x358] ;  /* 0x00006b00ff0477ac */ /* 0x000e220008000a00 */
[----:B------:R-:W0:Y:S02]  /*01e0*/  POPC R5, R0 ;  /* 0x0000000000057309 */ /* 0x000e240000000000 */
[----:B0-----:R0:W-:Y:S02]  /*01f0*/  REDG.E.ADD.STRONG.GPU desc[UR4][R2.64], R5 ;  /* 0x000000050200798e */ /* 0x0011e4000c12e104 */
.L_x_1:
[----:B------:R-:W-:Y:S05]  /*0200*/  BSYNC.RECONVERGENT B0 ;  /* 0x0000000000007941 */ /* 0x000fea0003800200 */
.L_x_0:
[----:B------:R-:W-:Y:S05]  /*0210*/  WARPSYNC R0 ;  /* 0x0000000000007348 */ /* 0x000fea0003800000 */
[----:B------:R-:W-:Y:S05]  /*0220*/  EXIT ;  /* 0x000000000000794d */ /* 0x000fea0003800000 */
.L_x_2:
[----:B------:R-:W-:-:S00]  /*0230*/  BRA `(.L_x_2) ;  /* 0xfffffffc00fc7947 */ /* 0x000fc0000383ffff */
[----:B------:R-:W-:-:S00]  /*0240*/  NOP ;  /* 0x0000000000007918 */ /* 0x000fc00000000000 */
        /* <DEDUP_REMOVED lines=11> */
.L_x_3:


//--------------------- .nv.shared.reserved.0     --------------------------
	.section	.nv.shared.reserved.0,"aw",@nobits
	.weak		__nv_reservedSMEM_offset_0_alias
	.size		__nv_reservedSMEM_offset_0_alias, 0, 64
	.other		__nv_reservedSMEM_offset_0_alias,@"STO_CUDA_RESERVED_SHARED STV_DEFAULT"
__nv_reservedSMEM_offset_0_alias:
	.zero		0
	.zero		64


//--------------------- .nv.constant0._Z1kPii     --------------------------
	.section	.nv.constant0._Z1kPii,"a",@progbits
	.sectionflags	@""
	.align	4
.nv.constant0._Z1kPii:
	.zero		908


//--------------------- SYMBOLS --------------------------

	.type		.nv.reservedSmem.offset0,@object
	.size		.nv.reservedSmem.offset0,0x4
